	.headerflags	@"EF_CUDA_TEXMODE_UNIFIED EF_CUDA_64BIT_ADDRESS EF_CUDA_ACCELERATORS EF_CUDA_SM90 EF_CUDA_VIRTUAL_SM(EF_CUDA_SM90)"
	.elftype	@"ET_EXEC"


//--------------------- .nv.info                  --------------------------
	.section	.nv.info,"",@"SHT_CUDA_INFO"
	.align	4


	//----- nvinfo : EIATTR_REGCOUNT
	.align		4
        /*0000*/ 	.byte	0x04, 0x2f
        /*0002*/ 	.short	(.L_1 - .L_0)
	.align		4
.L_0:
        /*0004*/ 	.word	index@(triton_poi_fused_convolution_29)
        /*0008*/ 	.word	0x0000000c


	//----- nvinfo : EIATTR_MIN_STACK_SIZE
	.align		4
.L_1:
        /*000c*/ 	.byte	0x04, 0x12
        /*000e*/ 	.short	(.L_3 - .L_2)
	.align		4
.L_2:
        /*0010*/ 	.word	index@(triton_poi_fused_convolution_29)
        /*0014*/ 	.word	0x00000000


	//----- nvinfo : EIATTR_FRAME_SIZE
	.align		4
.L_3:
        /*0018*/ 	.byte	0x04, 0x11
        /*001a*/ 	.short	(.L_5 - .L_4)
	.align		4
.L_4:
        /*001c*/ 	.word	index@(triton_poi_fused_convolution_29)
        /*0020*/ 	.word	0x00000000


	//----- nvinfo : EIATTR_MIN_STACK_SIZE
	.align		4
.L_5:
        /*0024*/ 	.byte	0x04, 0x12
        /*0026*/ 	.short	(.L_7 - .L_6)
	.align		4
.L_6:
        /*0028*/ 	.word	index@(triton_poi_fused_convolution_29)
        /*002c*/ 	.word	0x00000000
.L_7:


//--------------------- .nv.info.triton_poi_fused_convolution_29 --------------------------
	.section	.nv.info.triton_poi_fused_convolution_29,"",@"SHT_CUDA_INFO"
	.sectionflags	@""
	.align	4


	//----- nvinfo : EIATTR_CUDA_API_VERSION
	.align		4
        /*0000*/ 	.byte	0x04, 0x37
        /*0002*/ 	.short	(.L_9 - .L_8)
.L_8:
        /*0004*/ 	.word	0x0000007c


	//----- nvinfo : EIATTR_KPARAM_INFO
	.align		4
.L_9:
        /*0008*/ 	.byte	0x04, 0x17
        /*000a*/ 	.short	(.L_11 - .L_10)
.L_10:
        /*000c*/ 	.word	0x00000000
        /*0010*/ 	.short	0x0002
        /*0012*/ 	.short	0x0010
        /*0014*/ 	.byte	0x00, 0xf0, 0x11, 0x00


	//----- nvinfo : EIATTR_KPARAM_INFO
	.align		4
.L_11:
        /*0018*/ 	.byte	0x04, 0x17
        /*001a*/ 	.short	(.L_13 - .L_12)
.L_12:
        /*001c*/ 	.word	0x00000000
        /*0020*/ 	.short	0x0001
        /*0022*/ 	.short	0x0008
        /*0024*/ 	.byte	0x00, 0xf4, 0x21, 0x00


	//----- nvinfo : EIATTR_KPARAM_INFO
	.align		4
.L_13:
        /*0028*/ 	.byte	0x04, 0x17
        /*002a*/ 	.short	(.L_15 - .L_14)
.L_14:
        /*002c*/ 	.word	0x00000000
        /*0030*/ 	.short	0x0000
        /*0032*/ 	.short	0x0000
        /*0034*/ 	.byte	0x00, 0xf4, 0x21, 0x00


	//----- nvinfo : EIATTR_SPARSE_MMA_MASK
	.align		4
.L_15:
        /*0038*/ 	.byte	0x03, 0x50
        /*003a*/ 	.short	0x0000


	//----- nvinfo : EIATTR_MAXREG_COUNT
	.align		4
        /*003c*/ 	.byte	0x03, 0x1b
        /*003e*/ 	.short	0x00ff


	//----- nvinfo : EIATTR_EXIT_INSTR_OFFSETS
	.align		4
        /*0040*/ 	.byte	0x04, 0x1c
        /*0042*/ 	.short	(.L_17 - .L_16)


	//   ....[0]....
.L_16:
        /*0044*/ 	.word	0x00000130


	//----- nvinfo : EIATTR_REQNTID
	.align		4
.L_17:
        /*0048*/ 	.byte	0x04, 0x10
        /*004a*/ 	.short	(.L_19 - .L_18)
.L_18:
        /*004c*/ 	.word	0x00000080
        /*0050*/ 	.word	0x00000001
        /*0054*/ 	.word	0x00000001


	//----- nvinfo : EIATTR_CBANK_PARAM_SIZE
	.align		4
.L_19:
        /*0058*/ 	.byte	0x03, 0x19
        /*005a*/ 	.short	0x0014


	//----- nvinfo : EIATTR_PARAM_CBANK
	.align		4
        /*005c*/ 	.byte	0x04, 0x0a
        /*005e*/ 	.short	(.L_21 - .L_20)
	.align		4
.L_20:
        /*0060*/ 	.word	index@(.nv.constant0.triton_poi_fused_convolution_29)
        /*0064*/ 	.short	0x0210
        /*0066*/ 	.short	0x0014


	//----- nvinfo : EIATTR_SW_WAR
	.align		4
.L_21:
        /*0068*/ 	.byte	0x04, 0x36
        /*006a*/ 	.short	(.L_23 - .L_22)
.L_22:
        /*006c*/ 	.word	0x00000008
.L_23:


//--------------------- .nv.callgraph             --------------------------
	.section	.nv.callgraph,"",@"SHT_CUDA_CALLGRAPH"
	.align	4
	.sectionentsize	8
	.align		4
        /*0000*/ 	.word	0x00000000
	.align		4
        /*0004*/ 	.word	0xffffffff
	.align		4
        /*0008*/ 	.word	0x00000000
	.align		4
        /*000c*/ 	.word	0xfffffffe
	.align		4
        /*0010*/ 	.word	0x00000000
	.align		4
        /*0014*/ 	.word	0xfffffffd
	.align		4
        /*0018*/ 	.word	0x00000000
	.align		4
        /*001c*/ 	.word	0xfffffffc


//--------------------- .text.triton_poi_fused_convolution_29 --------------------------
	.section	.text.triton_poi_fused_convolution_29,"ax",@progbits
	.align	128
        .global         triton_poi_fused_convolution_29
        .type           triton_poi_fused_convolution_29,@function
        .size           triton_poi_fused_convolution_29,(.L_x_1 - triton_poi_fused_convolution_29)
        .other          triton_poi_fused_convolution_29,@"STO_CUDA_ENTRY STV_DEFAULT"
triton_poi_fused_convolution_29:
.text.triton_poi_fused_convolution_29:
[----:B------:R-:W-:Y:S01]  /*0000*/  LDC R1, c[0x0][0x28] ;  /* 0x00000a00ff017b82 */ /* 0x000fe20000000800 */
[----:B------:R-:W1:Y:S07]  /*0010*/  S2R R0, SR_TID.X ;  /* 0x0000000000007919 */ /* 0x000e6e0000002100 */
[----:B------:R-:W2:Y:S01]  /*0020*/  LDC.64 R4, c[0x0][0x218] ;  /* 0x00008600ff047b82 */ /* 0x000ea20000000a00 */
[----:B------:R-:W-:Y:S01]  /*0030*/  ULDC.64 UR4, c[0x0][0x208] ;  /* 0x0000820000047ab9 */ /* 0x000fe20000000a00 */
[----:B------:R-:W3:Y:S06]  /*0040*/  S2R R7, SR_CTAID.X ;  /* 0x0000000000077919 */ /* 0x000eec0000002500 */
[----:B------:R-:W4:Y:S01]  /*0050*/  LDC.64 R2, c[0x0][0x210] ;  /* 0x00008400ff027b82 */ /* 0x000f220000000a00 */
[----:B-1----:R-:W-:-:S02]  /*0060*/  LOP3.LUT R0, R0, 0x7f, RZ, 0xc0, !PT ;  /* 0x0000007f00007812 */ /* 0x002fc400078ec0ff */
[----:B---3--:R-:W-:-:S03]  /*0070*/  SHF.R.S32.HI R6, RZ, 0x18, R7 ;  /* 0x00000018ff067819 */ /* 0x008fc60000011407 */
[----:B------:R-:W-:Y:S01]  /*0080*/  IMAD R7, R7, 0x80, R0 ;  /* 0x0000008007077824 */ /* 0x000fe200078e0200 */
[----:B------:R-:W-:-:S03]  /*0090*/  SGXT R0, R6, 0x1 ;  /* 0x000000010600781a */ /* 0x000fc60000000200 */
[----:B----4-:R-:W-:Y:S01]  /*00a0*/  IMAD.WIDE R2, R7, 0x4, R2 ;  /* 0x0000000407027825 */ /* 0x010fe200078e0202 */
[----:B------:R-:W-:-:S04]  /*00b0*/  LEA.HI R0, R0, R7, RZ, 0x5 ;  /* 0x0000000700007211 */ /* 0x000fc800078f28ff */
[----:B------:R-:W-:-:S05]  /*00c0*/  LOP3.LUT R0, R0, 0xffffffe0, RZ, 0xc0, !PT ;  /* 0xffffffe000007812 */ /* 0x000fca00078ec0ff */
[----:B------:R-:W-:Y:S02]  /*00d0*/  IMAD.IADD R9, R7, 0x1, -R0 ;  /* 0x0000000107097824 */ /* 0x000fe400078e0a00 */
[----:B------:R-:W3:Y:S02]  /*00e0*/  LDG.E R0, desc[UR4][R2.64] ;  /* 0x0000000402007981 */ /* 0x000ee4000c1e1900 */
[----:B--2---:R-:W-:-:S06]  /*00f0*/  IMAD.WIDE R4, R9, 0x4, R4 ;  /* 0x0000000409047825 */ /* 0x004fcc00078e0204 */
[----:B------:R-:W3:Y:S02]  /*0100*/  LDG.E.EL R5, desc[UR4][R4.64] ;  /* 0x0000000404057981 */ /* 0x000ee4000c2e1900 */
[----:B---3--:R-:W-:-:S05]  /*0110*/  FADD R7, R0, R5 ;  /* 0x0000000500077221 */ /* 0x008fca0000000000 */
[----:B------:R-:W-:Y:S01]  /*0120*/  STG.E desc[UR4][R2.64], R7 ;  /* 0x0000000702007986 */ /* 0x000fe2000c101904 */
[----:B------:R-:W-:Y:S05]  /*0130*/  EXIT ;  /* 0x000000000000794d */ /* 0x000fea0003800000 */
.L_x_0:
[----:B------:R-:W-:-:S00]  /*0140*/  BRA `(.L_x_0) ;  /* 0xfffffffc00fc7947 */ /* 0x000fc0000383ffff */
[----:B------:R-:W-:-:S00]  /*0150*/  NOP ;  /* 0x0000000000007918 */ /* 0x000fc00000000000 */
        /* <DEDUP_REMOVED lines=10> */
.L_x_1:


//--------------------- .nv.constant0.triton_poi_fused_convolution_29 --------------------------
	.section	.nv.constant0.triton_poi_fused_convolution_29,"a",@progbits
	.sectionflags	@""
	.align	4
.nv.constant0.triton_poi_fused_convolution_29:
	.zero		548
